//
// Generated by NVIDIA NVVM Compiler
//
// Compiler Build ID: CL-36424714
// Cuda compilation tools, release 13.0, V13.0.88
// Based on NVVM 20.0.0
//

.version 9.0
.target sm_100
.address_size 64

	// .globl	_Z11stackKernel5StackPi

.visible .entry _Z11stackKernel5StackPi(
	.param .align 8 .b8 _Z11stackKernel5StackPi_param_0[16],
	.param .u64 .ptr .align 1 _Z11stackKernel5StackPi_param_1
)
{


	trap;

}
	// .globl	_Z11queueKernel5QueuePi
.visible .entry _Z11queueKernel5QueuePi(
	.param .align 8 .b8 _Z11queueKernel5QueuePi_param_0[24],
	.param .u64 .ptr .align 1 _Z11queueKernel5QueuePi_param_1
)
{


	trap;

}


// ===== COMPILED SASS (sm_100) =====

	.target	sm_100

	.elftype	@"ET_EXEC"


//--------------------- .note.nv.tkinfo           --------------------------
	.section	.note.nv.tkinfo,"",@"SHT_NOTE"
	.sectionflags	@"SHF_NOTE_NV_TKINFO"
	.tkinfo
        /*0018*/ 	.word	0x00000002
        /*0030*/ 	.string	""
        /*0030*/ 	.string	"ptxas"
        /*0030*/ 	.string	"Cuda compilation tools, release 13.0, V13.0.88"
        /*0030*/ 	.string	"Build cuda_13.0.r13.0/compiler.36424714_0"
        /*0030*/ 	.string	"-arch sm_100 -m 64 "



//--------------------- .note.nv.cuinfo           --------------------------
	.section	.note.nv.cuinfo,"",@"SHT_NOTE"
	.sectionflags	@"SHF_NOTE_NV_CUINFO"
        /*0018*/ 	.short	0x0002
        /*001a*/ 	.short	0x0064
        /*001c*/ 	.short	0x0082
	.zero		2


//--------------------- .nv.info                  --------------------------
	.section	.nv.info,"",@"SHT_CUDA_INFO"
	.align	4


	//----- nvinfo : EIATTR_REGCOUNT
	.align		4
        /*0000*/ 	.byte	0x04, 0x2f
        /*0002*/ 	.short	(.L_1 - .L_0)
	.align		4
.L_0:
        /*0004*/ 	.word	index@(_Z11stackKernel5StackPi)
        /*0008*/ 	.word	0x00000004


	//----- nvinfo : EIATTR_FRAME_SIZE
	.align		4
.L_1:
        /*000c*/ 	.byte	0x04, 0x11
        /*000e*/ 	.short	(.L_3 - .L_2)
	.align		4
.L_2:
        /*0010*/ 	.word	index@(_Z11stackKernel5StackPi)
        /*0014*/ 	.word	0x00000000


	//----- nvinfo : EIATTR_REGCOUNT
	.align		4
.L_3:
        /*0018*/ 	.byte	0x04, 0x2f
        /*001a*/ 	.short	(.L_5 - .L_4)
	.align		4
.L_4:
        /*001c*/ 	.word	index@(_Z11queueKernel5QueuePi)
        /*0020*/ 	.word	0x00000004


	//----- nvinfo : EIATTR_FRAME_SIZE
	.align		4
.L_5:
        /*0024*/ 	.byte	0x04, 0x11
        /*0026*/ 	.short	(.L_7 - .L_6)
	.align		4
.L_6:
        /*0028*/ 	.word	index@(_Z11queueKernel5QueuePi)
        /*002c*/ 	.word	0x00000000


	//----- nvinfo : EIATTR_MIN_STACK_SIZE
	.align		4
.L_7:
        /*0030*/ 	.byte	0x04, 0x12
        /*0032*/ 	.short	(.L_9 - .L_8)
	.align		4
.L_8:
        /*0034*/ 	.word	index@(_Z11queueKernel5QueuePi)
        /*0038*/ 	.word	0x00000000


	//----- nvinfo : EIATTR_MIN_STACK_SIZE
	.align		4
.L_9:
        /*003c*/ 	.byte	0x04, 0x12
        /*003e*/ 	.short	(.L_11 - .L_10)
	.align		4
.L_10:
        /*0040*/ 	.word	index@(_Z11stackKernel5StackPi)
        /*0044*/ 	.word	0x00000000
.L_11:


//--------------------- .nv.compat                --------------------------
	.section	.nv.compat,"",@"SHT_CUDA_COMPAT_INFO"
	.align	4
        /*0000*/ 	.byte	0x02, 0x09, 0x00, 0x00, 0x02, 0x02, 0x01, 0x00, 0x02, 0x05, 0x05, 0x00, 0x03, 0x07, 0x01, 0x01
        /*0010*/ 	.byte	0x02, 0x03, 0x00, 0x00, 0x02, 0x06, 0x01, 0x00, 0x04, 0x0b, 0x08, 0x00, 0x09, 0x00, 0x00, 0x00
        /*0020*/ 	.byte	0x00, 0x00, 0x00, 0x00


//--------------------- .nv.info._Z11queueKernel5QueuePi --------------------------
	.section	.nv.info._Z11queueKernel5QueuePi,"",@"SHT_CUDA_INFO"
	.sectionflags	@""
	.align	4


	//----- nvinfo : EIATTR_CUDA_API_VERSION
	.align		4
        /*0000*/ 	.byte	0x04, 0x37
        /*0002*/ 	.short	(.L_13 - .L_12)
.L_12:
        /*0004*/ 	.word	0x00000082


	//----- nvinfo : EIATTR_KPARAM_INFO
	.align		4
.L_13:
        /*0008*/ 	.byte	0x04, 0x17
        /*000a*/ 	.short	(.L_15 - .L_14)
.L_14:
        /*000c*/ 	.word	0x00000000
        /*0010*/ 	.short	0x0001
        /*0012*/ 	.short	0x0018
        /*0014*/ 	.byte	0x00, 0xf5, 0x21, 0x00


	//----- nvinfo : EIATTR_KPARAM_INFO
	.align		4
.L_15:
        /*0018*/ 	.byte	0x04, 0x17
        /*001a*/ 	.short	(.L_17 - .L_16)
.L_16:
        /*001c*/ 	.word	0x00000000
        /*0020*/ 	.short	0x0000
        /*0022*/ 	.short	0x0000
        /*0024*/ 	.byte	0x00, 0xf0, 0x61, 0x00


	//----- nvinfo : EIATTR_SPARSE_MMA_MASK
	.align		4
.L_17:
        /*0028*/ 	.byte	0x03, 0x50
        /*002a*/ 	.short	0x0000


	//----- nvinfo : EIATTR_MAXREG_COUNT
	.align		4
        /*002c*/ 	.byte	0x03, 0x1b
        /*002e*/ 	.short	0x00ff


	//----- nvinfo : EIATTR_MERCURY_ISA_VERSION
	.align		4
        /*0030*/ 	.byte	0x03, 0x5f
        /*0032*/ 	.short	0x0101


	//----- nvinfo : EIATTR_VRC_CTA_INIT_COUNT
	.align		4
        /*0034*/ 	.byte	0x02, 0x4a
	.zero		1
	.zero		1


	//----- nvinfo : EIATTR_CBANK_PARAM_SIZE
	.align		4
        /*0038*/ 	.byte	0x03, 0x19
        /*003a*/ 	.short	0x0020


	//----- nvinfo : EIATTR_PARAM_CBANK
	.align		4
        /*003c*/ 	.byte	0x04, 0x0a
        /*003e*/ 	.short	(.L_19 - .L_18)
	.align		4
.L_18:
        /*0040*/ 	.word	index@(.nv.constant0._Z11queueKernel5QueuePi)
        /*0044*/ 	.short	0x0380
        /*0046*/ 	.short	0x0020


	//----- nvinfo : EIATTR_SW_WAR
	.align		4
.L_19:
        /*0048*/ 	.byte	0x04, 0x36
        /*004a*/ 	.short	(.L_21 - .L_20)
.L_20:
        /*004c*/ 	.word	0x00000008
.L_21:


//--------------------- .nv.info._Z11stackKernel5StackPi --------------------------
	.section	.nv.info._Z11stackKernel5StackPi,"",@"SHT_CUDA_INFO"
	.sectionflags	@""
	.align	4


	//----- nvinfo : EIATTR_CUDA_API_VERSION
	.align		4
        /*0000*/ 	.byte	0x04, 0x37
        /*0002*/ 	.short	(.L_23 - .L_22)
.L_22:
        /*0004*/ 	.word	0x00000082


	//----- nvinfo : EIATTR_KPARAM_INFO
	.align		4
.L_23:
        /*0008*/ 	.byte	0x04, 0x17
        /*000a*/ 	.short	(.L_25 - .L_24)
.L_24:
        /*000c*/ 	.word	0x00000000
        /*0010*/ 	.short	0x0001
        /*0012*/ 	.short	0x0010
        /*0014*/ 	.byte	0x00, 0xf5, 0x21, 0x00


	//----- nvinfo : EIATTR_KPARAM_INFO
	.align		4
.L_25:
        /*0018*/ 	.byte	0x04, 0x17
        /*001a*/ 	.short	(.L_27 - .L_26)
.L_26:
        /*001c*/ 	.word	0x00000000
        /*0020*/ 	.short	0x0000
        /*0022*/ 	.short	0x0000
        /*0024*/ 	.byte	0x00, 0xf0, 0x41, 0x00


	//----- nvinfo : EIATTR_SPARSE_MMA_MASK
	.align		4
.L_27:
        /*0028*/ 	.byte	0x03, 0x50
        /*002a*/ 	.short	0x0000


	//----- nvinfo : EIATTR_MAXREG_COUNT
	.align		4
        /*002c*/ 	.byte	0x03, 0x1b
        /*002e*/ 	.short	0x00ff


	//----- nvinfo : EIATTR_MERCURY_ISA_VERSION
	.align		4
        /*0030*/ 	.byte	0x03, 0x5f
        /*0032*/ 	.short	0x0101


	//----- nvinfo : EIATTR_VRC_CTA_INIT_COUNT
	.align		4
        /*0034*/ 	.byte	0x02, 0x4a
	.zero		1
	.zero		1


	//----- nvinfo : EIATTR_CBANK_PARAM_SIZE
	.align		4
        /*0038*/ 	.byte	0x03, 0x19
        /*003a*/ 	.short	0x0018


	//----- nvinfo : EIATTR_PARAM_CBANK
	.align		4
        /*003c*/ 	.byte	0x04, 0x0a
        /*003e*/ 	.short	(.L_29 - .L_28)
	.align		4
.L_28:
        /*0040*/ 	.word	index@(.nv.constant0._Z11stackKernel5StackPi)
        /*0044*/ 	.short	0x0380
        /*0046*/ 	.short	0x0018


	//----- nvinfo : EIATTR_SW_WAR
	.align		4
.L_29:
        /*0048*/ 	.byte	0x04, 0x36
        /*004a*/ 	.short	(.L_31 - .L_30)
.L_30:
        /*004c*/ 	.word	0x00000008
.L_31:


//--------------------- .nv.callgraph             --------------------------
	.section	.nv.callgraph,"",@"SHT_CUDA_CALLGRAPH"
	.align	4
	.sectionentsize	8
	.align		4
        /*0000*/ 	.word	0x00000000
	.align		4
        /*0004*/ 	.word	0xffffffff
	.align		4
        /*0008*/ 	.word	0x00000000
	.align		4
        /*000c*/ 	.word	0xfffffffe
	.align		4
        /*0010*/ 	.word	0x00000000
	.align		4
        /*0014*/ 	.word	0xfffffffd
	.align		4
        /*0018*/ 	.word	0x00000000
	.align		4
        /*001c*/ 	.word	0xfffffffc


//--------------------- .text._Z11queueKernel5QueuePi --------------------------
	.section	.text._Z11queueKernel5QueuePi,"ax",@progbits
	.align	128
        .global         _Z11queueKernel5QueuePi
        .type           _Z11queueKernel5QueuePi,@function
        .size           _Z11queueKernel5QueuePi,(.L_x_2 - _Z11queueKernel5QueuePi)
        .other          _Z11queueKernel5QueuePi,@"STO_CUDA_ENTRY STV_DEFAULT"
_Z11queueKernel5QueuePi:
.text._Z11queueKernel5QueuePi:
[----:B------:R-:W-:Y:S01]  /*0000*/  LDC R1, c[0x0][0x37c] ;  /* 0x0000df00ff017b82 */ /* 0x000fe20000000800 */
[----:B------:R-:W-:Y:S05]  /*0010*/  BPT.TRAP 0x1 ;  /* 0x000000040000795c */ /* 0x000fea0000300000 */
.L_x_0:
[----:B------:R-:W-:-:S00]  /*0020*/  BRA `(.L_x_0) ;  /* 0xfffffffc00fc7947 */ /* 0x000fc0000383ffff */
[----:B------:R-:W-:-:S00]  /*0030*/  NOP ;  /* 0x0000000000007918 */ /* 0x000fc00000000000 */
        /* <DEDUP_REMOVED lines=12> */
.L_x_2:


//--------------------- .text._Z11stackKernel5StackPi --------------------------
	.section	.text._Z11stackKernel5StackPi,"ax",@progbits
	.align	128
        .global         _Z11stackKernel5StackPi
        .type           _Z11stackKernel5StackPi,@function
        .size           _Z11stackKernel5StackPi,(.L_x_3 - _Z11stackKernel5StackPi)
        .other          _Z11stackKernel5StackPi,@"STO_CUDA_ENTRY STV_DEFAULT"
_Z11stackKernel5StackPi:
.text._Z11stackKernel5StackPi:
[----:B------:R-:W-:Y:S01]  /*0000*/  LDC R1, c[0x0][0x37c] ;  /* 0x0000df00ff017b82 */ /* 0x000fe20000000800 */
[----:B------:R-:W-:Y:S05]  /*0010*/  BPT.TRAP 0x1 ;  /* 0x000000040000795c */ /* 0x000fea0000300000 */
.L_x_1:
        /* <DEDUP_REMOVED lines=14> */
.L_x_3:


//--------------------- .nv.shared.reserved.0     --------------------------
	.section	.nv.shared.reserved.0,"aw",@nobits
	.weak		__nv_reservedSMEM_offset_0_alias
	.size		__nv_reservedSMEM_offset_0_alias, 0, 64
	.other		__nv_reservedSMEM_offset_0_alias,@"STO_CUDA_RESERVED_SHARED STV_DEFAULT"
__nv_reservedSMEM_offset_0_alias:
	.zero		0
	.zero		64


//--------------------- .nv.constant0._Z11queueKernel5QueuePi --------------------------
	.section	.nv.constant0._Z11queueKernel5QueuePi,"a",@progbits
	.sectionflags	@""
	.align	4
.nv.constant0._Z11queueKernel5QueuePi:
	.zero		928


//--------------------- .nv.constant0._Z11stackKernel5StackPi --------------------------
	.section	.nv.constant0._Z11stackKernel5StackPi,"a",@progbits
	.sectionflags	@""
	.align	4
.nv.constant0._Z11stackKernel5StackPi:
	.zero		920


//--------------------- SYMBOLS --------------------------

	.type		.nv.reservedSmem.offset0,@object
	.size		.nv.reservedSmem.offset0,0x4
